//
// Generated by NVIDIA NVVM Compiler
//
// Compiler Build ID: CL-36424714
// Cuda compilation tools, release 13.0, V13.0.88
// Based on NVVM 20.0.0
//

.version 9.0
.target sm_100
.address_size 64

	// .globl	_Z13inclusiveScanPiS_i

.visible .entry _Z13inclusiveScanPiS_i(
	.param .u64 .ptr .align 1 _Z13inclusiveScanPiS_i_param_0,
	.param .u64 .ptr .align 1 _Z13inclusiveScanPiS_i_param_1,
	.param .u32 _Z13inclusiveScanPiS_i_param_2
)
{
	.reg .pred 	%p<9>;
	.reg .b32 	%r<29>;
	.reg .b64 	%rd<21>;

	ld.param.u64 	%rd3, [_Z13inclusiveScanPiS_i_param_0];
	ld.param.u64 	%rd2, [_Z13inclusiveScanPiS_i_param_1];
	ld.param.u32 	%r10, [_Z13inclusiveScanPiS_i_param_2];
	cvta.to.global.u64 	%rd1, %rd3;
	mov.u32 	%r11, %tid.x;
	mov.u32 	%r12, %ctaid.x;
	mov.u32 	%r13, %ntid.x;
	mad.lo.s32 	%r1, %r12, %r13, %r11;
	setp.ge.s32 	%p1, %r1, %r10;
	@%p1 bra 	$L__BB0_14;
	setp.lt.s32 	%p2, %r10, 2;
	@%p2 bra 	$L__BB0_6;
	add.s32 	%r2, %r1, 1;
	mov.b32 	%r27, 1;
$L__BB0_3:
	shl.b32 	%r4, %r27, 1;
	mul.lo.s32 	%r5, %r4, %r2;
	setp.gt.s32 	%p3, %r5, %r10;
	@%p3 bra 	$L__BB0_5;
	cvt.s64.s32 	%rd4, %r27;
	cvt.s64.s32 	%rd5, %r5;
	sub.s64 	%rd6, %rd5, %rd4;
	shl.b64 	%rd7, %rd6, 2;
	add.s64 	%rd8, %rd1, %rd7;
	ld.global.u32 	%r15, [%rd8+-4];
	mul.wide.s32 	%rd9, %r5, 4;
	add.s64 	%rd10, %rd1, %rd9;
	ld.global.u32 	%r16, [%rd10+-4];
	add.s32 	%r17, %r16, %r15;
	st.global.u32 	[%rd10+-4], %r17;
$L__BB0_5:
	bar.sync 	0;
	setp.lt.s32 	%p4, %r4, %r10;
	mov.u32 	%r27, %r4;
	@%p4 bra 	$L__BB0_3;
$L__BB0_6:
	setp.ne.s32 	%p5, %r1, 0;
	@%p5 bra 	$L__BB0_8;
	mul.wide.s32 	%rd11, %r10, 4;
	add.s64 	%rd12, %rd1, %rd11;
	mov.b32 	%r18, 0;
	st.global.u32 	[%rd12+-4], %r18;
$L__BB0_8:
	setp.lt.s32 	%p6, %r10, 2;
	bar.sync 	0;
	@%p6 bra 	$L__BB0_13;
	shl.b32 	%r19, %r1, 1;
	add.s32 	%r6, %r19, 2;
	mov.u32 	%r28, %r10;
$L__BB0_10:
	shr.u32 	%r8, %r28, 1;
	mul.lo.s32 	%r9, %r6, %r8;
	add.s32 	%r20, %r9, %r8;
	add.s32 	%r21, %r20, -1;
	setp.ge.s32 	%p7, %r21, %r10;
	@%p7 bra 	$L__BB0_12;
	mul.wide.s32 	%rd13, %r9, 4;
	add.s64 	%rd14, %rd1, %rd13;
	ld.global.u32 	%r22, [%rd14+-4];
	shl.b32 	%r23, %r8, 2;
	cvt.u64.u32 	%rd15, %r23;
	add.s64 	%rd16, %rd14, %rd15;
	ld.global.u32 	%r24, [%rd16+-4];
	add.s32 	%r25, %r24, %r22;
	st.global.u32 	[%rd16+-4], %r25;
$L__BB0_12:
	bar.sync 	0;
	setp.gt.u32 	%p8, %r28, 3;
	mov.u32 	%r28, %r8;
	@%p8 bra 	$L__BB0_10;
$L__BB0_13:
	mul.wide.s32 	%rd17, %r1, 4;
	add.s64 	%rd18, %rd1, %rd17;
	ld.global.u32 	%r26, [%rd18];
	cvta.to.global.u64 	%rd19, %rd2;
	add.s64 	%rd20, %rd19, %rd17;
	st.global.u32 	[%rd20], %r26;
$L__BB0_14:
	ret;

}


// ===== COMPILED SASS (sm_100) =====

	.target	sm_100

	.elftype	@"ET_EXEC"


//--------------------- .note.nv.tkinfo           --------------------------
	.section	.note.nv.tkinfo,"",@"SHT_NOTE"
	.sectionflags	@"SHF_NOTE_NV_TKINFO"
	.tkinfo
        /*0018*/ 	.word	0x00000002
        /*0030*/ 	.string	""
        /*0030*/ 	.string	"ptxas"
        /*0030*/ 	.string	"Cuda compilation tools, release 13.0, V13.0.88"
        /*0030*/ 	.string	"Build cuda_13.0.r13.0/compiler.36424714_0"
        /*0030*/ 	.string	"-arch sm_100 -m 64 "



//--------------------- .note.nv.cuinfo           --------------------------
	.section	.note.nv.cuinfo,"",@"SHT_NOTE"
	.sectionflags	@"SHF_NOTE_NV_CUINFO"
        /*0018*/ 	.short	0x0002
        /*001a*/ 	.short	0x0064
        /*001c*/ 	.short	0x0082
	.zero		2


//--------------------- .nv.info                  --------------------------
	.section	.nv.info,"",@"SHT_CUDA_INFO"
	.align	4


	//----- nvinfo : EIATTR_REGCOUNT
	.align		4
        /*0000*/ 	.byte	0x04, 0x2f
        /*0002*/ 	.short	(.L_1 - .L_0)
	.align		4
.L_0:
        /*0004*/ 	.word	index@(_Z13inclusiveScanPiS_i)
        /*0008*/ 	.word	0x00000010


	//----- nvinfo : EIATTR_FRAME_SIZE
	.align		4
.L_1:
        /*000c*/ 	.byte	0x04, 0x11
        /*000e*/ 	.short	(.L_3 - .L_2)
	.align		4
.L_2:
        /*0010*/ 	.word	index@(_Z13inclusiveScanPiS_i)
        /*0014*/ 	.word	0x00000000


	//----- nvinfo : EIATTR_MIN_STACK_SIZE
	.align		4
.L_3:
        /*0018*/ 	.byte	0x04, 0x12
        /*001a*/ 	.short	(.L_5 - .L_4)
	.align		4
.L_4:
        /*001c*/ 	.word	index@(_Z13inclusiveScanPiS_i)
        /*0020*/ 	.word	0x00000000
.L_5:


//--------------------- .nv.compat                --------------------------
	.section	.nv.compat,"",@"SHT_CUDA_COMPAT_INFO"
	.align	4
        /*0000*/ 	.byte	0x02, 0x09, 0x00, 0x00, 0x02, 0x02, 0x01, 0x00, 0x02, 0x05, 0x05, 0x00, 0x03, 0x07, 0x01, 0x01
        /*0010*/ 	.byte	0x02, 0x03, 0x00, 0x00, 0x02, 0x06, 0x01, 0x00, 0x04, 0x0b, 0x08, 0x00, 0x09, 0x00, 0x00, 0x00
        /*0020*/ 	.byte	0x00, 0x00, 0x00, 0x00


//--------------------- .nv.info._Z13inclusiveScanPiS_i --------------------------
	.section	.nv.info._Z13inclusiveScanPiS_i,"",@"SHT_CUDA_INFO"
	.sectionflags	@""
	.align	4


	//----- nvinfo : EIATTR_CUDA_API_VERSION
	.align		4
        /*0000*/ 	.byte	0x04, 0x37
        /*0002*/ 	.short	(.L_7 - .L_6)
.L_6:
        /*0004*/ 	.word	0x00000082


	//----- nvinfo : EIATTR_KPARAM_INFO
	.align		4
.L_7:
        /*0008*/ 	.byte	0x04, 0x17
        /*000a*/ 	.short	(.L_9 - .L_8)
.L_8:
        /*000c*/ 	.word	0x00000000
        /*0010*/ 	.short	0x0002
        /*0012*/ 	.short	0x0010
        /*0014*/ 	.byte	0x00, 0xf0, 0x11, 0x00


	//----- nvinfo : EIATTR_KPARAM_INFO
	.align		4
.L_9:
        /*0018*/ 	.byte	0x04, 0x17
        /*001a*/ 	.short	(.L_11 - .L_10)
.L_10:
        /*001c*/ 	.word	0x00000000
        /*0020*/ 	.short	0x0001
        /*0022*/ 	.short	0x0008
        /*0024*/ 	.byte	0x00, 0xf5, 0x21, 0x00


	//----- nvinfo : EIATTR_KPARAM_INFO
	.align		4
.L_11:
        /*0028*/ 	.byte	0x04, 0x17
        /*002a*/ 	.short	(.L_13 - .L_12)
.L_12:
        /*002c*/ 	.word	0x00000000
        /*0030*/ 	.short	0x0000
        /*0032*/ 	.short	0x0000
        /*0034*/ 	.byte	0x00, 0xf5, 0x21, 0x00


	//----- nvinfo : EIATTR_SPARSE_MMA_MASK
	.align		4
.L_13:
        /*0038*/ 	.byte	0x03, 0x50
        /*003a*/ 	.short	0x0000


	//----- nvinfo : EIATTR_MAXREG_COUNT
	.align		4
        /*003c*/ 	.byte	0x03, 0x1b
        /*003e*/ 	.short	0x00ff


	//----- nvinfo : EIATTR_NUM_BARRIERS
	.align		4
        /*0040*/ 	.byte	0x02, 0x4c
        /*0042*/ 	.byte	0x01
	.zero		1


	//----- nvinfo : EIATTR_MERCURY_ISA_VERSION
	.align		4
        /*0044*/ 	.byte	0x03, 0x5f
        /*0046*/ 	.short	0x0101


	//----- nvinfo : EIATTR_VRC_CTA_INIT_COUNT
	.align		4
        /*0048*/ 	.byte	0x02, 0x4a
	.zero		1
	.zero		1


	//----- nvinfo : EIATTR_EXIT_INSTR_OFFSETS
	.align		4
        /*004c*/ 	.byte	0x04, 0x1c
        /*004e*/ 	.short	(.L_15 - .L_14)


	//   ....[0]....
.L_14:
        /*0050*/ 	.word	0x00000080


	//   ....[1]....
        /*0054*/ 	.word	0x00000490


	//----- nvinfo : EIATTR_CRS_STACK_SIZE
	.align		4
.L_15:
        /*0058*/ 	.byte	0x04, 0x1e
        /*005a*/ 	.short	(.L_17 - .L_16)
.L_16:
        /*005c*/ 	.word	0x00000000


	//----- nvinfo : EIATTR_CBANK_PARAM_SIZE
	.align		4
.L_17:
        /*0060*/ 	.byte	0x03, 0x19
        /*0062*/ 	.short	0x0014


	//----- nvinfo : EIATTR_PARAM_CBANK
	.align		4
        /*0064*/ 	.byte	0x04, 0x0a
        /*0066*/ 	.short	(.L_19 - .L_18)
	.align		4
.L_18:
        /*0068*/ 	.word	index@(.nv.constant0._Z13inclusiveScanPiS_i)
        /*006c*/ 	.short	0x0380
        /*006e*/ 	.short	0x0014


	//----- nvinfo : EIATTR_SW_WAR
	.align		4
.L_19:
        /*0070*/ 	.byte	0x04, 0x36
        /*0072*/ 	.short	(.L_21 - .L_20)
.L_20:
        /*0074*/ 	.word	0x00000008
.L_21:


//--------------------- .nv.callgraph             --------------------------
	.section	.nv.callgraph,"",@"SHT_CUDA_CALLGRAPH"
	.align	4
	.sectionentsize	8
	.align		4
        /*0000*/ 	.word	0x00000000
	.align		4
        /*0004*/ 	.word	0xffffffff
	.align		4
        /*0008*/ 	.word	0x00000000
	.align		4
        /*000c*/ 	.word	0xfffffffe
	.align		4
        /*0010*/ 	.word	0x00000000
	.align		4
        /*0014*/ 	.word	0xfffffffd
	.align		4
        /*0018*/ 	.word	0x00000000
	.align		4
        /*001c*/ 	.word	0xfffffffc


//--------------------- .text._Z13inclusiveScanPiS_i --------------------------
	.section	.text._Z13inclusiveScanPiS_i,"ax",@progbits
	.align	128
        .global         _Z13inclusiveScanPiS_i
        .type           _Z13inclusiveScanPiS_i,@function
        .size           _Z13inclusiveScanPiS_i,(.L_x_9 - _Z13inclusiveScanPiS_i)
        .other          _Z13inclusiveScanPiS_i,@"STO_CUDA_ENTRY STV_DEFAULT"
_Z13inclusiveScanPiS_i:
.text._Z13inclusiveScanPiS_i:
[----:B------:R-:W-:Y:S01]  /*0000*/  LDC R1, c[0x0][0x37c] ;  /* 0x0000df00ff017b82 */ /* 0x000fe20000000800 */
[----:B------:R-:W0:Y:S07]  /*0010*/  S2R R0, SR_TID.X ;  /* 0x0000000000007919 */ /* 0x000e2e0000002100 */
[----:B------:R-:W0:Y:S01]  /*0020*/  S2UR UR4, SR_CTAID.X ;  /* 0x00000000000479c3 */ /* 0x000e220000002500 */
[----:B------:R-:W1:Y:S07]  /*0030*/  LDCU UR5, c[0x0][0x390] ;  /* 0x00007200ff0577ac */ /* 0x000e6e0008000800 */
[----:B------:R-:W0:Y:S01]  /*0040*/  LDC R3, c[0x0][0x360] ;  /* 0x0000d800ff037b82 */ /* 0x000e220000000800 */
[----:B-1----:R-:W-:-:S02]  /*0050*/  IMAD.U32 R11, RZ, RZ, UR5 ;  /* 0x00000005ff0b7e24 */ /* 0x002fc4000f8e00ff */
[----:B0-----:R-:W-:-:S05]  /*0060*/  IMAD R0, R3, UR4, R0 ;  /* 0x0000000403007c24 */ /* 0x001fca000f8e0200 */
[----:B------:R-:W-:-:S13]  /*0070*/  ISETP.GE.AND P0, PT, R0, R11, PT ;  /* 0x0000000b0000720c */ /* 0x000fda0003f06270 */
[----:B------:R-:W-:Y:S05]  /*0080*/  @P0 EXIT ;  /* 0x000000000000094d */ /* 0x000fea0003800000 */
[----:B------:R-:W-:Y:S01]  /*0090*/  ISETP.GE.AND P0, PT, R11, 0x2, PT ;  /* 0x000000020b00780c */ /* 0x000fe20003f06270 */
[----:B------:R-:W0:-:S12]  /*00a0*/  LDCU.64 UR6, c[0x0][0x358] ;  /* 0x00006b00ff0677ac */ /* 0x000e180008000a00 */
[----:B------:R-:W-:Y:S05]  /*00b0*/  @!P0 BRA `(.L_x_0) ;  /* 0x0000000000648947 */ /* 0x000fea0003800000 */
[----:B------:R-:W1:Y:S01]  /*00c0*/  LDC R11, c[0x0][0x390] ;  /* 0x0000e400ff0b7b82 */ /* 0x000e620000000800 */
[----:B------:R-:W-:Y:S01]  /*00d0*/  VIADD R10, R0, 0x1 ;  /* 0x00000001000a7836 */ /* 0x000fe20000000000 */
[----:B------:R-:W2:Y:S01]  /*00e0*/  LDCU.64 UR10, c[0x0][0x380] ;  /* 0x00007000ff0a77ac */ /* 0x000ea20008000a00 */
[----:B------:R-:W-:-:S05]  /*00f0*/  UMOV UR4, 0x1 ;  /* 0x0000000100047882 */ /* 0x000fca0000000000 */
[----:B------:R-:W3:Y:S02]  /*0100*/  LDC.64 R6, c[0x0][0x380] ;  /* 0x0000e000ff067b82 */ /* 0x000ee40000000a00 */
.L_x_3:
[----:B------:R-:W-:Y:S01]  /*0110*/  USHF.L.U32 UR5, UR4, 0x1, URZ ;  /* 0x0000000104057899 */ /* 0x000fe200080006ff */
[----:B------:R-:W-:Y:S05]  /*0120*/  BSSY.RECONVERGENT B0, `(.L_x_1) ;  /* 0x000000e000007945 */ /* 0x000fea0003800200 */
[----:B-1----:R-:W-:-:S05]  /*0130*/  IMAD R2, R10, UR5, RZ ;  /* 0x000000050a027c24 */ /* 0x002fca000f8e02ff */
[----:B-1----:R-:W-:-:S13]  /*0140*/  ISETP.GT.AND P0, PT, R2, R11, PT ;  /* 0x0000000b0200720c */ /* 0x002fda0003f04270 */
[----:B------:R-:W-:Y:S05]  /*0150*/  @P0 BRA `(.L_x_2) ;  /* 0x0000000000280947 */ /* 0x000fea0003800000 */
[----:B------:R-:W-:Y:S02]  /*0160*/  USHF.R.S32.HI UR8, URZ, 0x1f, UR4 ;  /* 0x0000001fff087899 */ /* 0x000fe40008011404 */
[----:B------:R-:W-:-:S04]  /*0170*/  IADD3 R5, P0, PT, R2, -UR4, RZ ;  /* 0x8000000402057c10 */ /* 0x000fc8000ff1e0ff */
[C---:B------:R-:W-:Y:S01]  /*0180*/  LEA.HI.X.SX32 R8, R2.reuse, ~UR8, 0x1, P0 ;  /* 0x8000000802087c11 */ /* 0x040fe200080f0eff */
[----:B---3--:R-:W-:Y:S01]  /*0190*/  IMAD.WIDE R2, R2, 0x4, R6 ;  /* 0x0000000402027825 */ /* 0x008fe200078e0206 */
[----:B--2---:R-:W-:-:S04]  /*01a0*/  LEA R4, P0, R5, UR10, 0x2 ;  /* 0x0000000a05047c11 */ /* 0x004fc8000f8010ff */
[----:B------:R-:W-:Y:S01]  /*01b0*/  LEA.HI.X R5, R5, UR11, R8, 0x2, P0 ;  /* 0x0000000b05057c11 */ /* 0x000fe200080f1408 */
[----:B0-----:R-:W2:Y:S04]  /*01c0*/  LDG.E R9, desc[UR6][R2.64+-0x4] ;  /* 0xfffffc0602097981 */ /* 0x001ea8000c1e1900 */
[----:B------:R-:W2:Y:S02]  /*01d0*/  LDG.E R4, desc[UR6][R4.64+-0x4] ;  /* 0xfffffc0604047981 */ /* 0x000ea4000c1e1900 */
[----:B--2---:R-:W-:-:S05]  /*01e0*/  IMAD.IADD R9, R4, 0x1, R9 ;  /* 0x0000000104097824 */ /* 0x004fca00078e0209 */
[----:B------:R1:W-:Y:S02]  /*01f0*/  STG.E desc[UR6][R2.64+-0x4], R9 ;  /* 0xfffffc0902007986 */ /* 0x0003e4000c101906 */
.L_x_2:
[----:B0-2---:R-:W-:Y:S05]  /*0200*/  BSYNC.RECONVERGENT B0 ;  /* 0x0000000000007941 */ /* 0x005fea0003800200 */
.L_x_1:
[----:B------:R-:W-:Y:S01]  /*0210*/  BAR.SYNC.DEFER_BLOCKING 0x0 ;  /* 0x0000000000007b1d */ /* 0x000fe20000010000 */
[----:B------:R-:W-:-:S05]  /*0220*/  ISETP.LE.AND P0, PT, R11, UR5, PT ;  /* 0x000000050b007c0c */ /* 0x000fca000bf03270 */
[----:B------:R-:W-:-:S08]  /*0230*/  UMOV UR4, UR5 ;  /* 0x0000000500047c82 */ /* 0x000fd00008000000 */
[----:B------:R-:W-:Y:S05]  /*0240*/  @!P0 BRA `(.L_x_3) ;  /* 0xfffffffc00b08947 */ /* 0x000fea000383ffff */
.L_x_0:
[----:B------:R-:W-:-:S13]  /*0250*/  ISETP.NE.AND P0, PT, R0, RZ, PT ;  /* 0x000000ff0000720c */ /* 0x000fda0003f05270 */
[----:B-1----:R-:W1:Y:S02]  /*0260*/  @!P0 LDC.64 R2, c[0x0][0x380] ;  /* 0x0000e000ff028b82 */ /* 0x002e640000000a00 */
[----:B-1----:R-:W-:-:S05]  /*0270*/  @!P0 IMAD.WIDE R2, R11, 0x4, R2 ;  /* 0x000000040b028825 */ /* 0x002fca00078e0202 */
[----:B0-----:R0:W-:Y:S01]  /*0280*/  @!P0 STG.E desc[UR6][R2.64+-0x4], RZ ;  /* 0xfffffcff02008986 */ /* 0x0011e2000c101906 */
[----:B------:R-:W-:Y:S01]  /*0290*/  BAR.SYNC.DEFER_BLOCKING 0x0 ;  /* 0x0000000000007b1d */ /* 0x000fe20000010000 */
[----:B------:R-:W-:-:S13]  /*02a0*/  ISETP.GE.AND P0, PT, R11, 0x2, PT ;  /* 0x000000020b00780c */ /* 0x000fda0003f06270 */
[----:B0-----:R-:W-:Y:S05]  /*02b0*/  @!P0 BRA `(.L_x_4) ;  /* 0x00000000005c8947 */ /* 0x001fea0003800000 */
[----:B---3--:R-:W0:Y:S01]  /*02c0*/  LDC.64 R6, c[0x0][0x380] ;  /* 0x0000e000ff067b82 */ /* 0x008e220000000a00 */
[----:B------:R-:W1:Y:S01]  /*02d0*/  LDCU UR4, c[0x0][0x390] ;  /* 0x00007200ff0477ac */ /* 0x000e620008000800 */
[----:B------:R-:W-:Y:S01]  /*02e0*/  LEA R8, R0, 0x2, 0x1 ;  /* 0x0000000200087811 */ /* 0x000fe200078e08ff */
[----:B------:R-:W2:Y:S01]  /*02f0*/  LDCU UR5, c[0x0][0x390] ;  /* 0x00007200ff0577ac */ /* 0x000ea20008000800 */
[----:B-1----:R-:W-:-:S07]  /*0300*/  IMAD.U32 R9, RZ, RZ, UR4 ;  /* 0x00000004ff097e24 */ /* 0x002fce000f8e00ff */
.L_x_7:
[----:B------:R-:W-:Y:S01]  /*0310*/  SHF.R.U32.HI R13, RZ, 0x1, R9 ;  /* 0x00000001ff0d7819 */ /* 0x000fe20000011609 */
[----:B------:R-:W-:Y:S04]  /*0320*/  BSSY.RECONVERGENT B0, `(.L_x_5) ;  /* 0x000000c000007945 */ /* 0x000fe80003800200 */
[----:B------:R-:W-:-:S05]  /*0330*/  IMAD R2, R8, R13, RZ ;  /* 0x0000000d08027224 */ /* 0x000fca00078e02ff */
[----:B------:R-:W-:-:S04]  /*0340*/  IADD3 R3, PT, PT, R2, -0x1, R13 ;  /* 0xffffffff02037810 */ /* 0x000fc80007ffe00d */
[----:B--2---:R-:W-:-:S13]  /*0350*/  ISETP.GE.AND P0, PT, R3, UR5, PT ;  /* 0x0000000503007c0c */ /* 0x004fda000bf06270 */
[----:B-1----:R-:W-:Y:S05]  /*0360*/  @P0 BRA `(.L_x_6) ;  /* 0x00000000001c0947 */ /* 0x002fea0003800000 */
[----:B0-----:R-:W-:-:S03]  /*0370*/  IMAD.WIDE R2, R2, 0x4, R6 ;  /* 0x0000000402027825 */ /* 0x001fc600078e0206 */
[----:B------:R-:W-:-:S03]  /*0380*/  LEA R4, P0, R13, R2, 0x2 ;  /* 0x000000020d047211 */ /* 0x000fc600078010ff */
[----:B------:R-:W2:Y:S02]  /*0390*/  LDG.E R2, desc[UR6][R2.64+-0x4] ;  /* 0xfffffc0602027981 */ /* 0x000ea4000c1e1900 */
[----:B------:R-:W-:-:S05]  /*03a0*/  IMAD.X R5, RZ, RZ, R3, P0 ;  /* 0x000000ffff057224 */ /* 0x000fca00000e0603 */
[----:B------:R-:W2:Y:S02]  /*03b0*/  LDG.E R11, desc[UR6][R4.64+-0x4] ;  /* 0xfffffc06040b7981 */ /* 0x000ea4000c1e1900 */
[----:B--2---:R-:W-:-:S05]  /*03c0*/  IMAD.IADD R11, R2, 0x1, R11 ;  /* 0x00000001020b7824 */ /* 0x004fca00078e020b */
[----:B------:R1:W-:Y:S02]  /*03d0*/  STG.E desc[UR6][R4.64+-0x4], R11 ;  /* 0xfffffc0b04007986 */ /* 0x0003e4000c101906 */
.L_x_6:
[----:B------:R-:W-:Y:S05]  /*03e0*/  BSYNC.RECONVERGENT B0 ;  /* 0x0000000000007941 */ /* 0x000fea0003800200 */
.L_x_5:
[----:B------:R-:W-:Y:S01]  /*03f0*/  BAR.SYNC.DEFER_BLOCKING 0x0 ;  /* 0x0000000000007b1d */ /* 0x000fe20000010000 */
[----:B------:R-:W-:Y:S01]  /*0400*/  ISETP.GT.U32.AND P0, PT, R9, 0x3, PT ;  /* 0x000000030900780c */ /* 0x000fe20003f04070 */
[----:B------:R-:W-:-:S12]  /*0410*/  IMAD.MOV.U32 R9, RZ, RZ, R13 ;  /* 0x000000ffff097224 */ /* 0x000fd800078e000d */
[----:B------:R-:W-:Y:S05]  /*0420*/  @P0 BRA `(.L_x_7) ;  /* 0xfffffffc00b80947 */ /* 0x000fea000383ffff */
.L_x_4:
[----:B------:R-:W2:Y:S08]  /*0430*/  LDC.64 R2, c[0x0][0x380] ;  /* 0x0000e000ff027b82 */ /* 0x000eb00000000a00 */
[----:B-1----:R-:W1:Y:S01]  /*0440*/  LDC.64 R4, c[0x0][0x388] ;  /* 0x0000e200ff047b82 */ /* 0x002e620000000a00 */
[----:B--2---:R-:W-:-:S06]  /*0450*/  IMAD.WIDE R2, R0, 0x4, R2 ;  /* 0x0000000400027825 */ /* 0x004fcc00078e0202 */
[----:B------:R-:W2:Y:S01]  /*0460*/  LDG.E R3, desc[UR6][R2.64] ;  /* 0x0000000602037981 */ /* 0x000ea2000c1e1900 */
[----:B-1----:R-:W-:-:S05]  /*0470*/  IMAD.WIDE R4, R0, 0x4, R4 ;  /* 0x0000000400047825 */ /* 0x002fca00078e0204 */
[----:B--2---:R-:W-:Y:S01]  /*0480*/  STG.E desc[UR6][R4.64], R3 ;  /* 0x0000000304007986 */ /* 0x004fe2000c101906 */
[----:B------:R-:W-:Y:S05]  /*0490*/  EXIT ;  /* 0x000000000000794d */ /* 0x000fea0003800000 */
.L_x_8:
[----:B------:R-:W-:-:S00]  /*04a0*/  BRA `(.L_x_8) ;  /* 0xfffffffc00fc7947 */ /* 0x000fc0000383ffff */
[----:B------:R-:W-:-:S00]  /*04b0*/  NOP ;  /* 0x0000000000007918 */ /* 0x000fc00000000000 */
        /* <DEDUP_REMOVED lines=12> */
.L_x_9:


//--------------------- .nv.shared.reserved.0     --------------------------
	.section	.nv.shared.reserved.0,"aw",@nobits
	.weak		__nv_reservedSMEM_offset_0_alias
	.size		__nv_reservedSMEM_offset_0_alias, 0, 64
	.other		__nv_reservedSMEM_offset_0_alias,@"STO_CUDA_RESERVED_SHARED STV_DEFAULT"
__nv_reservedSMEM_offset_0_alias:
	.zero		0
	.zero		64


//--------------------- .nv.constant0._Z13inclusiveScanPiS_i --------------------------
	.section	.nv.constant0._Z13inclusiveScanPiS_i,"a",@progbits
	.sectionflags	@""
	.align	4
.nv.constant0._Z13inclusiveScanPiS_i:
	.zero		916


//--------------------- SYMBOLS --------------------------

	.type		.nv.reservedSmem.offset0,@object
	.size		.nv.reservedSmem.offset0,0x4
